//
// Generated by NVIDIA NVVM Compiler
//
// Compiler Build ID: CL-36424714
// Cuda compilation tools, release 13.0, V13.0.88
// Based on NVVM 20.0.0
//

.version 9.0
.target sm_100
.address_size 64

	// .globl	_Z6reducePfS_
// _ZZ6reducePfS_E6s_data has been demoted

.visible .entry _Z6reducePfS_(
	.param .u64 .ptr .align 1 _Z6reducePfS__param_0,
	.param .u64 .ptr .align 1 _Z6reducePfS__param_1
)
{
	.reg .pred 	%p<5>;
	.reg .b32 	%r<16>;
	.reg .b32 	%f<8>;
	.reg .b64 	%rd<11>;
	// demoted variable
	.shared .align 4 .b8 _ZZ6reducePfS_E6s_data[1024];
	ld.param.u64 	%rd2, [_Z6reducePfS__param_0];
	ld.param.u64 	%rd1, [_Z6reducePfS__param_1];
	cvta.to.global.u64 	%rd3, %rd2;
	mov.u32 	%r1, %tid.x;
	mov.u32 	%r2, %ctaid.x;
	mov.u32 	%r15, %ntid.x;
	mul.lo.s32 	%r7, %r15, %r2;
	shl.b32 	%r8, %r7, 1;
	add.s32 	%r9, %r8, %r1;
	mul.wide.s32 	%rd4, %r9, 4;
	add.s64 	%rd5, %rd3, %rd4;
	ld.global.f32 	%f1, [%rd5];
	add.s32 	%r10, %r9, %r15;
	mul.wide.u32 	%rd6, %r10, 4;
	add.s64 	%rd7, %rd3, %rd6;
	ld.global.f32 	%f2, [%rd7];
	add.f32 	%f3, %f1, %f2;
	shl.b32 	%r11, %r1, 2;
	mov.u32 	%r12, _ZZ6reducePfS_E6s_data;
	add.s32 	%r4, %r12, %r11;
	st.shared.f32 	[%r4], %f3;
	bar.sync 	0;
	setp.lt.u32 	%p1, %r15, 2;
	@%p1 bra 	$L__BB0_4;
$L__BB0_1:
	shr.u32 	%r6, %r15, 1;
	setp.ge.u32 	%p2, %r1, %r6;
	@%p2 bra 	$L__BB0_3;
	shl.b32 	%r13, %r6, 2;
	add.s32 	%r14, %r4, %r13;
	ld.shared.f32 	%f4, [%r14];
	ld.shared.f32 	%f5, [%r4];
	add.f32 	%f6, %f4, %f5;
	st.shared.f32 	[%r4], %f6;
$L__BB0_3:
	bar.sync 	0;
	setp.gt.u32 	%p3, %r15, 3;
	mov.u32 	%r15, %r6;
	@%p3 bra 	$L__BB0_1;
$L__BB0_4:
	setp.ne.s32 	%p4, %r1, 0;
	@%p4 bra 	$L__BB0_6;
	ld.shared.f32 	%f7, [_ZZ6reducePfS_E6s_data];
	cvta.to.global.u64 	%rd8, %rd1;
	mul.wide.u32 	%rd9, %r2, 4;
	add.s64 	%rd10, %rd8, %rd9;
	st.global.f32 	[%rd10], %f7;
$L__BB0_6:
	ret;

}


// ===== COMPILED SASS (sm_100) =====

	.target	sm_100

	.elftype	@"ET_EXEC"


//--------------------- .note.nv.tkinfo           --------------------------
	.section	.note.nv.tkinfo,"",@"SHT_NOTE"
	.sectionflags	@"SHF_NOTE_NV_TKINFO"
	.tkinfo
        /*0018*/ 	.word	0x00000002
        /*0030*/ 	.string	""
        /*0030*/ 	.string	"ptxas"
        /*0030*/ 	.string	"Cuda compilation tools, release 13.0, V13.0.88"
        /*0030*/ 	.string	"Build cuda_13.0.r13.0/compiler.36424714_0"
        /*0030*/ 	.string	"-arch sm_100 -m 64 "



//--------------------- .note.nv.cuinfo           --------------------------
	.section	.note.nv.cuinfo,"",@"SHT_NOTE"
	.sectionflags	@"SHF_NOTE_NV_CUINFO"
        /*0018*/ 	.short	0x0002
        /*001a*/ 	.short	0x0064
        /*001c*/ 	.short	0x0082
	.zero		2


//--------------------- .nv.info                  --------------------------
	.section	.nv.info,"",@"SHT_CUDA_INFO"
	.align	4


	//----- nvinfo : EIATTR_REGCOUNT
	.align		4
        /*0000*/ 	.byte	0x04, 0x2f
        /*0002*/ 	.short	(.L_1 - .L_0)
	.align		4
.L_0:
        /*0004*/ 	.word	index@(_Z6reducePfS_)
        /*0008*/ 	.word	0x0000000e


	//----- nvinfo : EIATTR_FRAME_SIZE
	.align		4
.L_1:
        /*000c*/ 	.byte	0x04, 0x11
        /*000e*/ 	.short	(.L_3 - .L_2)
	.align		4
.L_2:
        /*0010*/ 	.word	index@(_Z6reducePfS_)
        /*0014*/ 	.word	0x00000000


	//----- nvinfo : EIATTR_MIN_STACK_SIZE
	.align		4
.L_3:
        /*0018*/ 	.byte	0x04, 0x12
        /*001a*/ 	.short	(.L_5 - .L_4)
	.align		4
.L_4:
        /*001c*/ 	.word	index@(_Z6reducePfS_)
        /*0020*/ 	.word	0x00000000
.L_5:


//--------------------- .nv.compat                --------------------------
	.section	.nv.compat,"",@"SHT_CUDA_COMPAT_INFO"
	.align	4
        /*0000*/ 	.byte	0x02, 0x09, 0x00, 0x00, 0x02, 0x02, 0x01, 0x00, 0x02, 0x05, 0x05, 0x00, 0x03, 0x07, 0x01, 0x01
        /*0010*/ 	.byte	0x02, 0x03, 0x00, 0x00, 0x02, 0x06, 0x01, 0x00, 0x04, 0x0b, 0x08, 0x00, 0x09, 0x00, 0x00, 0x00
        /*0020*/ 	.byte	0x00, 0x00, 0x00, 0x00


//--------------------- .nv.info._Z6reducePfS_    --------------------------
	.section	.nv.info._Z6reducePfS_,"",@"SHT_CUDA_INFO"
	.sectionflags	@""
	.align	4


	//----- nvinfo : EIATTR_CUDA_API_VERSION
	.align		4
        /*0000*/ 	.byte	0x04, 0x37
        /*0002*/ 	.short	(.L_7 - .L_6)
.L_6:
        /*0004*/ 	.word	0x00000082


	//----- nvinfo : EIATTR_KPARAM_INFO
	.align		4
.L_7:
        /*0008*/ 	.byte	0x04, 0x17
        /*000a*/ 	.short	(.L_9 - .L_8)
.L_8:
        /*000c*/ 	.word	0x00000000
        /*0010*/ 	.short	0x0001
        /*0012*/ 	.short	0x0008
        /*0014*/ 	.byte	0x00, 0xf5, 0x21, 0x00


	//----- nvinfo : EIATTR_KPARAM_INFO
	.align		4
.L_9:
        /*0018*/ 	.byte	0x04, 0x17
        /*001a*/ 	.short	(.L_11 - .L_10)
.L_10:
        /*001c*/ 	.word	0x00000000
        /*0020*/ 	.short	0x0000
        /*0022*/ 	.short	0x0000
        /*0024*/ 	.byte	0x00, 0xf5, 0x21, 0x00


	//----- nvinfo : EIATTR_SPARSE_MMA_MASK
	.align		4
.L_11:
        /*0028*/ 	.byte	0x03, 0x50
        /*002a*/ 	.short	0x0000


	//----- nvinfo : EIATTR_MAXREG_COUNT
	.align		4
        /*002c*/ 	.byte	0x03, 0x1b
        /*002e*/ 	.short	0x00ff


	//----- nvinfo : EIATTR_NUM_BARRIERS
	.align		4
        /*0030*/ 	.byte	0x02, 0x4c
        /*0032*/ 	.byte	0x01
	.zero		1


	//----- nvinfo : EIATTR_MERCURY_ISA_VERSION
	.align		4
        /*0034*/ 	.byte	0x03, 0x5f
        /*0036*/ 	.short	0x0101


	//----- nvinfo : EIATTR_VRC_CTA_INIT_COUNT
	.align		4
        /*0038*/ 	.byte	0x02, 0x4a
	.zero		1
	.zero		1


	//----- nvinfo : EIATTR_EXIT_INSTR_OFFSETS
	.align		4
        /*003c*/ 	.byte	0x04, 0x1c
        /*003e*/ 	.short	(.L_13 - .L_12)


	//   ....[0]....
.L_12:
        /*0040*/ 	.word	0x00000230


	//   ....[1]....
        /*0044*/ 	.word	0x000002b0


	//----- nvinfo : EIATTR_CBANK_PARAM_SIZE
	.align		4
.L_13:
        /*0048*/ 	.byte	0x03, 0x19
        /*004a*/ 	.short	0x0010


	//----- nvinfo : EIATTR_PARAM_CBANK
	.align		4
        /*004c*/ 	.byte	0x04, 0x0a
        /*004e*/ 	.short	(.L_15 - .L_14)
	.align		4
.L_14:
        /*0050*/ 	.word	index@(.nv.constant0._Z6reducePfS_)
        /*0054*/ 	.short	0x0380
        /*0056*/ 	.short	0x0010


	//----- nvinfo : EIATTR_SW_WAR
	.align		4
.L_15:
        /*0058*/ 	.byte	0x04, 0x36
        /*005a*/ 	.short	(.L_17 - .L_16)
.L_16:
        /*005c*/ 	.word	0x00000008
.L_17:


//--------------------- .nv.callgraph             --------------------------
	.section	.nv.callgraph,"",@"SHT_CUDA_CALLGRAPH"
	.align	4
	.sectionentsize	8
	.align		4
        /*0000*/ 	.word	0x00000000
	.align		4
        /*0004*/ 	.word	0xffffffff
	.align		4
        /*0008*/ 	.word	0x00000000
	.align		4
        /*000c*/ 	.word	0xfffffffe
	.align		4
        /*0010*/ 	.word	0x00000000
	.align		4
        /*0014*/ 	.word	0xfffffffd
	.align		4
        /*0018*/ 	.word	0x00000000
	.align		4
        /*001c*/ 	.word	0xfffffffc


//--------------------- .text._Z6reducePfS_       --------------------------
	.section	.text._Z6reducePfS_,"ax",@progbits
	.align	128
        .global         _Z6reducePfS_
        .type           _Z6reducePfS_,@function
        .size           _Z6reducePfS_,(.L_x_3 - _Z6reducePfS_)
        .other          _Z6reducePfS_,@"STO_CUDA_ENTRY STV_DEFAULT"
_Z6reducePfS_:
.text._Z6reducePfS_:
[----:B------:R-:W-:Y:S01]  /*0000*/  LDC R1, c[0x0][0x37c] ;  /* 0x0000df00ff017b82 */ /* 0x000fe20000000800 */
[----:B------:R-:W0:Y:S01]  /*0010*/  S2R R11, SR_CTAID.X ;  /* 0x00000000000b7919 */ /* 0x000e220000002500 */
[----:B------:R-:W0:Y:S06]  /*0020*/  LDCU UR8, c[0x0][0x360] ;  /* 0x00006c00ff0877ac */ /* 0x000e2c0008000800 */
[----:B------:R-:W1:Y:S01]  /*0030*/  LDC.64 R4, c[0x0][0x380] ;  /* 0x0000e000ff047b82 */ /* 0x000e620000000a00 */
[----:B------:R-:W2:Y:S01]  /*0040*/  S2R R9, SR_TID.X ;  /* 0x0000000000097919 */ /* 0x000ea20000002100 */
[----:B------:R-:W3:Y:S01]  /*0050*/  LDCU.64 UR6, c[0x0][0x358] ;  /* 0x00006b00ff0677ac */ /* 0x000ee20008000a00 */
[----:B0-----:R-:W-:-:S05]  /*0060*/  IMAD R0, R11, UR8, RZ ;  /* 0x000000080b007c24 */ /* 0x001fca000f8e02ff */
[----:B--2---:R-:W-:-:S04]  /*0070*/  LEA R3, R0, R9, 0x1 ;  /* 0x0000000900037211 */ /* 0x004fc800078e08ff */
[C---:B------:R-:W-:Y:S01]  /*0080*/  IADD3 R7, PT, PT, R3.reuse, UR8, RZ ;  /* 0x0000000803077c10 */ /* 0x040fe2000fffe0ff */
[----:B-1----:R-:W-:-:S04]  /*0090*/  IMAD.WIDE R2, R3, 0x4, R4 ;  /* 0x0000000403027825 */ /* 0x002fc800078e0204 */
[----:B------:R-:W-:Y:S02]  /*00a0*/  IMAD.WIDE.U32 R4, R7, 0x4, R4 ;  /* 0x0000000407047825 */ /* 0x000fe400078e0004 */
[----:B---3--:R-:W2:Y:S04]  /*00b0*/  LDG.E R2, desc[UR6][R2.64] ;  /* 0x0000000602027981 */ /* 0x008ea8000c1e1900 */
[----:B------:R-:W2:Y:S01]  /*00c0*/  LDG.E R5, desc[UR6][R4.64] ;  /* 0x0000000604057981 */ /* 0x000ea2000c1e1900 */
[----:B------:R-:W0:Y:S01]  /*00d0*/  S2UR UR5, SR_CgaCtaId ;  /* 0x00000000000579c3 */ /* 0x000e220000008800 */
[----:B------:R-:W-:Y:S01]  /*00e0*/  UMOV UR4, 0x400 ;  /* 0x0000040000047882 */ /* 0x000fe20000000000 */
[----:B------:R-:W-:Y:S01]  /*00f0*/  UISETP.GE.U32.AND UP0, UPT, UR8, 0x2, UPT ;  /* 0x000000020800788c */ /* 0x000fe2000bf06070 */
[----:B------:R-:W-:Y:S01]  /*0100*/  ISETP.NE.AND P0, PT, R9, RZ, PT ;  /* 0x000000ff0900720c */ /* 0x000fe20003f05270 */
[----:B0-----:R-:W-:-:S06]  /*0110*/  ULEA UR4, UR5, UR4, 0x18 ;  /* 0x0000000405047291 */ /* 0x001fcc000f8ec0ff */
[----:B------:R-:W-:Y:S01]  /*0120*/  LEA R7, R9, UR4, 0x2 ;  /* 0x0000000409077c11 */ /* 0x000fe2000f8e10ff */
[----:B--2---:R-:W-:-:S05]  /*0130*/  FADD R0, R2, R5 ;  /* 0x0000000502007221 */ /* 0x004fca0000000000 */
[----:B------:R0:W-:Y:S01]  /*0140*/  STS [R7], R0 ;  /* 0x0000000007007388 */ /* 0x0001e20000000800 */
[----:B------:R-:W-:Y:S06]  /*0150*/  BAR.SYNC.DEFER_BLOCKING 0x0 ;  /* 0x0000000000007b1d */ /* 0x000fec0000010000 */
[----:B------:R-:W-:Y:S05]  /*0160*/  BRA.U !UP0, `(.L_x_0) ;  /* 0x0000000108307547 */ /* 0x000fea000b800000 */
[----:B0-----:R-:W-:-:S07]  /*0170*/  IMAD.U32 R0, RZ, RZ, UR8 ;  /* 0x00000008ff007e24 */ /* 0x001fce000f8e00ff */
.L_x_1:
[----:B------:R-:W-:-:S04]  /*0180*/  SHF.R.U32.HI R6, RZ, 0x1, R0 ;  /* 0x00000001ff067819 */ /* 0x000fc80000011600 */
[----:B------:R-:W-:-:S13]  /*0190*/  ISETP.GE.U32.AND P1, PT, R9, R6, PT ;  /* 0x000000060900720c */ /* 0x000fda0003f26070 */
[----:B------:R-:W-:Y:S01]  /*01a0*/  @!P1 LEA R2, R6, R7, 0x2 ;  /* 0x0000000706029211 */ /* 0x000fe200078e10ff */
[----:B------:R-:W-:Y:S05]  /*01b0*/  @!P1 LDS R3, [R7] ;  /* 0x0000000007039984 */ /* 0x000fea0000000800 */
[----:B------:R-:W0:Y:S02]  /*01c0*/  @!P1 LDS R2, [R2] ;  /* 0x0000000002029984 */ /* 0x000e240000000800 */
[----:B0-----:R-:W-:-:S05]  /*01d0*/  @!P1 FADD R4, R2, R3 ;  /* 0x0000000302049221 */ /* 0x001fca0000000000 */
[----:B------:R1:W-:Y:S01]  /*01e0*/  @!P1 STS [R7], R4 ;  /* 0x0000000407009388 */ /* 0x0003e20000000800 */
[----:B------:R-:W-:Y:S01]  /*01f0*/  BAR.SYNC.DEFER_BLOCKING 0x0 ;  /* 0x0000000000007b1d */ /* 0x000fe20000010000 */
[----:B------:R-:W-:Y:S01]  /*0200*/  ISETP.GT.U32.AND P1, PT, R0, 0x3, PT ;  /* 0x000000030000780c */ /* 0x000fe20003f24070 */
[----:B------:R-:W-:-:S12]  /*0210*/  IMAD.MOV.U32 R0, RZ, RZ, R6 ;  /* 0x000000ffff007224 */ /* 0x000fd800078e0006 */
[----:B-1----:R-:W-:Y:S05]  /*0220*/  @P1 BRA `(.L_x_1) ;  /* 0xfffffffc00d41947 */ /* 0x002fea000383ffff */
.L_x_0:
[----:B------:R-:W-:Y:S05]  /*0230*/  @P0 EXIT ;  /* 0x000000000000094d */ /* 0x000fea0003800000 */
[----:B------:R-:W1:Y:S01]  /*0240*/  S2UR UR5, SR_CgaCtaId ;  /* 0x00000000000579c3 */ /* 0x000e620000008800 */
[----:B------:R-:W-:-:S07]  /*0250*/  UMOV UR4, 0x400 ;  /* 0x0000040000047882 */ /* 0x000fce0000000000 */
[----:B------:R-:W2:Y:S01]  /*0260*/  LDC.64 R2, c[0x0][0x388] ;  /* 0x0000e200ff027b82 */ /* 0x000ea20000000a00 */
[----:B-1----:R-:W-:Y:S01]  /*0270*/  ULEA UR4, UR5, UR4, 0x18 ;  /* 0x0000000405047291 */ /* 0x002fe2000f8ec0ff */
[----:B--2---:R-:W-:-:S08]  /*0280*/  IMAD.WIDE.U32 R2, R11, 0x4, R2 ;  /* 0x000000040b027825 */ /* 0x004fd000078e0002 */
[----:B------:R-:W1:Y:S04]  /*0290*/  LDS R5, [UR4] ;  /* 0x00000004ff057984 */ /* 0x000e680008000800 */
[----:B-1----:R-:W-:Y:S01]  /*02a0*/  STG.E desc[UR6][R2.64], R5 ;  /* 0x0000000502007986 */ /* 0x002fe2000c101906 */
[----:B------:R-:W-:Y:S05]  /*02b0*/  EXIT ;  /* 0x000000000000794d */ /* 0x000fea0003800000 */
.L_x_2:
[----:B------:R-:W-:-:S00]  /*02c0*/  BRA `(.L_x_2) ;  /* 0xfffffffc00fc7947 */ /* 0x000fc0000383ffff */
[----:B------:R-:W-:-:S00]  /*02d0*/  NOP ;  /* 0x0000000000007918 */ /* 0x000fc00000000000 */
        /* <DEDUP_REMOVED lines=10> */
.L_x_3:


//--------------------- .nv.shared._Z6reducePfS_  --------------------------
	.section	.nv.shared._Z6reducePfS_,"aw",@nobits
	.sectionflags	@""
	.align	4
.nv.shared._Z6reducePfS_:
	.zero		2048


//--------------------- .nv.shared.reserved.0     --------------------------
	.section	.nv.shared.reserved.0,"aw",@nobits
	.weak		__nv_reservedSMEM_offset_0_alias
	.size		__nv_reservedSMEM_offset_0_alias, 0, 64
	.other		__nv_reservedSMEM_offset_0_alias,@"STO_CUDA_RESERVED_SHARED STV_DEFAULT"
__nv_reservedSMEM_offset_0_alias:
	.zero		0
	.zero		64


//--------------------- .nv.constant0._Z6reducePfS_ --------------------------
	.section	.nv.constant0._Z6reducePfS_,"a",@progbits
	.sectionflags	@""
	.align	4
.nv.constant0._Z6reducePfS_:
	.zero		912


//--------------------- SYMBOLS --------------------------

	.type		.nv.reservedSmem.offset0,@object
	.size		.nv.reservedSmem.offset0,0x4
	.type		.nv.reservedSmem.cap,@object
	.size		.nv.reservedSmem.cap,0x4
